//
// Generated by NVIDIA NVVM Compiler
//
// Compiler Build ID: CL-36424714
// Cuda compilation tools, release 13.0, V13.0.88
// Based on NVVM 20.0.0
//

.version 9.0
.target sm_100
.address_size 64

	// .globl	_Z18invertHorizontallyPjS_ii

.visible .entry _Z18invertHorizontallyPjS_ii(
	.param .u64 .ptr .align 1 _Z18invertHorizontallyPjS_ii_param_0,
	.param .u64 .ptr .align 1 _Z18invertHorizontallyPjS_ii_param_1,
	.param .u32 _Z18invertHorizontallyPjS_ii_param_2,
	.param .u32 _Z18invertHorizontallyPjS_ii_param_3
)
{
	.reg .pred 	%p<4>;
	.reg .b32 	%r<22>;
	.reg .b64 	%rd<9>;

	ld.param.u64 	%rd1, [_Z18invertHorizontallyPjS_ii_param_0];
	ld.param.u64 	%rd2, [_Z18invertHorizontallyPjS_ii_param_1];
	ld.param.u32 	%r3, [_Z18invertHorizontallyPjS_ii_param_2];
	ld.param.u32 	%r4, [_Z18invertHorizontallyPjS_ii_param_3];
	mov.u32 	%r6, %ctaid.x;
	mov.u32 	%r7, %ntid.x;
	mov.u32 	%r8, %tid.x;
	mad.lo.s32 	%r1, %r6, %r7, %r8;
	mov.u32 	%r9, %ctaid.y;
	mov.u32 	%r10, %ntid.y;
	mov.u32 	%r11, %tid.y;
	mad.lo.s32 	%r12, %r9, %r10, %r11;
	setp.ge.s32 	%p1, %r1, %r3;
	setp.ge.s32 	%p2, %r12, %r4;
	or.pred  	%p3, %p1, %p2;
	@%p3 bra 	$L__BB0_2;
	cvta.to.global.u64 	%rd3, %rd1;
	cvta.to.global.u64 	%rd4, %rd2;
	mul.lo.s32 	%r13, %r12, %r3;
	mul.lo.s32 	%r14, %r13, 3;
	mad.lo.s32 	%r15, %r1, 3, %r14;
	not.b32 	%r16, %r1;
	add.s32 	%r17, %r3, %r16;
	mad.lo.s32 	%r18, %r17, 3, %r14;
	mul.wide.s32 	%rd5, %r15, 4;
	add.s64 	%rd6, %rd3, %rd5;
	ld.global.u32 	%r19, [%rd6];
	mul.wide.s32 	%rd7, %r18, 4;
	add.s64 	%rd8, %rd4, %rd7;
	st.global.u32 	[%rd8], %r19;
	ld.global.u32 	%r20, [%rd6+4];
	st.global.u32 	[%rd8+4], %r20;
	ld.global.u32 	%r21, [%rd6+8];
	st.global.u32 	[%rd8+8], %r21;
$L__BB0_2:
	ret;

}


// ===== COMPILED SASS (sm_100) =====

	.target	sm_100

	.elftype	@"ET_EXEC"


//--------------------- .note.nv.tkinfo           --------------------------
	.section	.note.nv.tkinfo,"",@"SHT_NOTE"
	.sectionflags	@"SHF_NOTE_NV_TKINFO"
	.tkinfo
        /*0018*/ 	.word	0x00000002
        /*0030*/ 	.string	""
        /*0030*/ 	.string	"ptxas"
        /*0030*/ 	.string	"Cuda compilation tools, release 13.0, V13.0.88"
        /*0030*/ 	.string	"Build cuda_13.0.r13.0/compiler.36424714_0"
        /*0030*/ 	.string	"-arch sm_100 -m 64 "



//--------------------- .note.nv.cuinfo           --------------------------
	.section	.note.nv.cuinfo,"",@"SHT_NOTE"
	.sectionflags	@"SHF_NOTE_NV_CUINFO"
        /*0018*/ 	.short	0x0002
        /*001a*/ 	.short	0x0064
        /*001c*/ 	.short	0x0082
	.zero		2


//--------------------- .nv.info                  --------------------------
	.section	.nv.info,"",@"SHT_CUDA_INFO"
	.align	4


	//----- nvinfo : EIATTR_REGCOUNT
	.align		4
        /*0000*/ 	.byte	0x04, 0x2f
        /*0002*/ 	.short	(.L_1 - .L_0)
	.align		4
.L_0:
        /*0004*/ 	.word	index@(_Z18invertHorizontallyPjS_ii)
        /*0008*/ 	.word	0x0000000e


	//----- nvinfo : EIATTR_FRAME_SIZE
	.align		4
.L_1:
        /*000c*/ 	.byte	0x04, 0x11
        /*000e*/ 	.short	(.L_3 - .L_2)
	.align		4
.L_2:
        /*0010*/ 	.word	index@(_Z18invertHorizontallyPjS_ii)
        /*0014*/ 	.word	0x00000000


	//----- nvinfo : EIATTR_MIN_STACK_SIZE
	.align		4
.L_3:
        /*0018*/ 	.byte	0x04, 0x12
        /*001a*/ 	.short	(.L_5 - .L_4)
	.align		4
.L_4:
        /*001c*/ 	.word	index@(_Z18invertHorizontallyPjS_ii)
        /*0020*/ 	.word	0x00000000
.L_5:


//--------------------- .nv.compat                --------------------------
	.section	.nv.compat,"",@"SHT_CUDA_COMPAT_INFO"
	.align	4
        /*0000*/ 	.byte	0x02, 0x09, 0x00, 0x00, 0x02, 0x02, 0x01, 0x00, 0x02, 0x05, 0x05, 0x00, 0x03, 0x07, 0x01, 0x01
        /*0010*/ 	.byte	0x02, 0x03, 0x00, 0x00, 0x02, 0x06, 0x01, 0x00, 0x04, 0x0b, 0x08, 0x00, 0x09, 0x00, 0x00, 0x00
        /*0020*/ 	.byte	0x00, 0x00, 0x00, 0x00


//--------------------- .nv.info._Z18invertHorizontallyPjS_ii --------------------------
	.section	.nv.info._Z18invertHorizontallyPjS_ii,"",@"SHT_CUDA_INFO"
	.sectionflags	@""
	.align	4


	//----- nvinfo : EIATTR_CUDA_API_VERSION
	.align		4
        /*0000*/ 	.byte	0x04, 0x37
        /*0002*/ 	.short	(.L_7 - .L_6)
.L_6:
        /*0004*/ 	.word	0x00000082


	//----- nvinfo : EIATTR_KPARAM_INFO
	.align		4
.L_7:
        /*0008*/ 	.byte	0x04, 0x17
        /*000a*/ 	.short	(.L_9 - .L_8)
.L_8:
        /*000c*/ 	.word	0x00000000
        /*0010*/ 	.short	0x0003
        /*0012*/ 	.short	0x0014
        /*0014*/ 	.byte	0x00, 0xf0, 0x11, 0x00


	//----- nvinfo : EIATTR_KPARAM_INFO
	.align		4
.L_9:
        /*0018*/ 	.byte	0x04, 0x17
        /*001a*/ 	.short	(.L_11 - .L_10)
.L_10:
        /*001c*/ 	.word	0x00000000
        /*0020*/ 	.short	0x0002
        /*0022*/ 	.short	0x0010
        /*0024*/ 	.byte	0x00, 0xf0, 0x11, 0x00


	//----- nvinfo : EIATTR_KPARAM_INFO
	.align		4
.L_11:
        /*0028*/ 	.byte	0x04, 0x17
        /*002a*/ 	.short	(.L_13 - .L_12)
.L_12:
        /*002c*/ 	.word	0x00000000
        /*0030*/ 	.short	0x0001
        /*0032*/ 	.short	0x0008
        /*0034*/ 	.byte	0x00, 0xf5, 0x21, 0x00


	//----- nvinfo : EIATTR_KPARAM_INFO
	.align		4
.L_13:
        /*0038*/ 	.byte	0x04, 0x17
        /*003a*/ 	.short	(.L_15 - .L_14)
.L_14:
        /*003c*/ 	.word	0x00000000
        /*0040*/ 	.short	0x0000
        /*0042*/ 	.short	0x0000
        /*0044*/ 	.byte	0x00, 0xf5, 0x21, 0x00


	//----- nvinfo : EIATTR_SPARSE_MMA_MASK
	.align		4
.L_15:
        /*0048*/ 	.byte	0x03, 0x50
        /*004a*/ 	.short	0x0000


	//----- nvinfo : EIATTR_MAXREG_COUNT
	.align		4
        /*004c*/ 	.byte	0x03, 0x1b
        /*004e*/ 	.short	0x00ff


	//----- nvinfo : EIATTR_MERCURY_ISA_VERSION
	.align		4
        /*0050*/ 	.byte	0x03, 0x5f
        /*0052*/ 	.short	0x0101


	//----- nvinfo : EIATTR_VRC_CTA_INIT_COUNT
	.align		4
        /*0054*/ 	.byte	0x02, 0x4a
	.zero		1
	.zero		1


	//----- nvinfo : EIATTR_EXIT_INSTR_OFFSETS
	.align		4
        /*0058*/ 	.byte	0x04, 0x1c
        /*005a*/ 	.short	(.L_17 - .L_16)


	//   ....[0]....
.L_16:
        /*005c*/ 	.word	0x000000c0


	//   ....[1]....
        /*0060*/ 	.word	0x000001e0


	//----- nvinfo : EIATTR_CBANK_PARAM_SIZE
	.align		4
.L_17:
        /*0064*/ 	.byte	0x03, 0x19
        /*0066*/ 	.short	0x0018


	//----- nvinfo : EIATTR_PARAM_CBANK
	.align		4
        /*0068*/ 	.byte	0x04, 0x0a
        /*006a*/ 	.short	(.L_19 - .L_18)
	.align		4
.L_18:
        /*006c*/ 	.word	index@(.nv.constant0._Z18invertHorizontallyPjS_ii)
        /*0070*/ 	.short	0x0380
        /*0072*/ 	.short	0x0018


	//----- nvinfo : EIATTR_SW_WAR
	.align		4
.L_19:
        /*0074*/ 	.byte	0x04, 0x36
        /*0076*/ 	.short	(.L_21 - .L_20)
.L_20:
        /*0078*/ 	.word	0x00000008
.L_21:


//--------------------- .nv.callgraph             --------------------------
	.section	.nv.callgraph,"",@"SHT_CUDA_CALLGRAPH"
	.align	4
	.sectionentsize	8
	.align		4
        /*0000*/ 	.word	0x00000000
	.align		4
        /*0004*/ 	.word	0xffffffff
	.align		4
        /*0008*/ 	.word	0x00000000
	.align		4
        /*000c*/ 	.word	0xfffffffe
	.align		4
        /*0010*/ 	.word	0x00000000
	.align		4
        /*0014*/ 	.word	0xfffffffd
	.align		4
        /*0018*/ 	.word	0x00000000
	.align		4
        /*001c*/ 	.word	0xfffffffc


//--------------------- .text._Z18invertHorizontallyPjS_ii --------------------------
	.section	.text._Z18invertHorizontallyPjS_ii,"ax",@progbits
	.align	128
        .global         _Z18invertHorizontallyPjS_ii
        .type           _Z18invertHorizontallyPjS_ii,@function
        .size           _Z18invertHorizontallyPjS_ii,(.L_x_1 - _Z18invertHorizontallyPjS_ii)
        .other          _Z18invertHorizontallyPjS_ii,@"STO_CUDA_ENTRY STV_DEFAULT"
_Z18invertHorizontallyPjS_ii:
.text._Z18invertHorizontallyPjS_ii:
[----:B------:R-:W-:Y:S01]  /*0000*/  LDC R1, c[0x0][0x37c] ;  /* 0x0000df00ff017b82 */ /* 0x000fe20000000800 */
[----:B------:R-:W0:Y:S07]  /*0010*/  S2R R5, SR_TID.Y ;  /* 0x0000000000057919 */ /* 0x000e2e0000002200 */
[----:B------:R-:W1:Y:S01]  /*0020*/  LDC R0, c[0x0][0x360] ;  /* 0x0000d800ff007b82 */ /* 0x000e620000000800 */
[----:B------:R-:W2:Y:S01]  /*0030*/  LDCU.64 UR6, c[0x0][0x390] ;  /* 0x00007200ff0677ac */ /* 0x000ea20008000a00 */
[----:B------:R-:W1:Y:S06]  /*0040*/  S2R R3, SR_TID.X ;  /* 0x0000000000037919 */ /* 0x000e6c0000002100 */
[----:B------:R-:W0:Y:S08]  /*0050*/  S2UR UR5, SR_CTAID.Y ;  /* 0x00000000000579c3 */ /* 0x000e300000002600 */
[----:B------:R-:W0:Y:S08]  /*0060*/  LDC R4, c[0x0][0x364] ;  /* 0x0000d900ff047b82 */ /* 0x000e300000000800 */
[----:B------:R-:W1:Y:S01]  /*0070*/  S2UR UR4, SR_CTAID.X ;  /* 0x00000000000479c3 */ /* 0x000e620000002500 */
[----:B0-----:R-:W-:-:S05]  /*0080*/  IMAD R4, R4, UR5, R5 ;  /* 0x0000000504047c24 */ /* 0x001fca000f8e0205 */
[----:B--2---:R-:W-:Y:S01]  /*0090*/  ISETP.GE.AND P0, PT, R4, UR7, PT ;  /* 0x0000000704007c0c */ /* 0x004fe2000bf06270 */
[----:B-1----:R-:W-:-:S05]  /*00a0*/  IMAD R0, R0, UR4, R3 ;  /* 0x0000000400007c24 */ /* 0x002fca000f8e0203 */
[----:B------:R-:W-:-:S13]  /*00b0*/  ISETP.GE.OR P0, PT, R0, UR6, P0 ;  /* 0x0000000600007c0c */ /* 0x000fda0008706670 */
[----:B------:R-:W-:Y:S05]  /*00c0*/  @P0 EXIT ;  /* 0x000000000000094d */ /* 0x000fea0003800000 */
[----:B------:R-:W0:Y:S01]  /*00d0*/  LDC.64 R2, c[0x0][0x380] ;  /* 0x0000e000ff027b82 */ /* 0x000e220000000a00 */
[----:B------:R-:W-:Y:S01]  /*00e0*/  IMAD R4, R4, UR6, RZ ;  /* 0x0000000604047c24 */ /* 0x000fe2000f8e02ff */
[----:B------:R-:W1:Y:S04]  /*00f0*/  LDCU.64 UR4, c[0x0][0x358] ;  /* 0x00006b00ff0477ac */ /* 0x000e680008000a00 */
[----:B------:R-:W-:-:S05]  /*0100*/  LEA R7, R4, R4, 0x1 ;  /* 0x0000000404077211 */ /* 0x000fca00078e08ff */
[----:B------:R-:W-:-:S04]  /*0110*/  IMAD R5, R0, 0x3, R7 ;  /* 0x0000000300057824 */ /* 0x000fc800078e0207 */
[----:B0-----:R-:W-:Y:S02]  /*0120*/  IMAD.WIDE R2, R5, 0x4, R2 ;  /* 0x0000000405027825 */ /* 0x001fe400078e0202 */
[----:B------:R-:W0:Y:S03]  /*0130*/  LDC.64 R4, c[0x0][0x388] ;  /* 0x0000e200ff047b82 */ /* 0x000e260000000a00 */
[----:B-1----:R-:W2:Y:S01]  /*0140*/  LDG.E R9, desc[UR4][R2.64] ;  /* 0x0000000402097981 */ /* 0x002ea2000c1e1900 */
[----:B------:R-:W-:-:S04]  /*0150*/  LOP3.LUT R0, RZ, R0, RZ, 0x33, !PT ;  /* 0x00000000ff007212 */ /* 0x000fc800078e33ff */
[----:B------:R-:W-:-:S05]  /*0160*/  IADD3 R0, PT, PT, R0, UR6, RZ ;  /* 0x0000000600007c10 */ /* 0x000fca000fffe0ff */
[----:B------:R-:W-:-:S04]  /*0170*/  IMAD R7, R0, 0x3, R7 ;  /* 0x0000000300077824 */ /* 0x000fc800078e0207 */
[----:B0-----:R-:W-:-:S05]  /*0180*/  IMAD.WIDE R4, R7, 0x4, R4 ;  /* 0x0000000407047825 */ /* 0x001fca00078e0204 */
[----:B--2---:R-:W-:Y:S04]  /*0190*/  STG.E desc[UR4][R4.64], R9 ;  /* 0x0000000904007986 */ /* 0x004fe8000c101904 */
[----:B------:R-:W2:Y:S04]  /*01a0*/  LDG.E R7, desc[UR4][R2.64+0x4] ;  /* 0x0000040402077981 */ /* 0x000ea8000c1e1900 */
[----:B--2---:R-:W-:Y:S04]  /*01b0*/  STG.E desc[UR4][R4.64+0x4], R7 ;  /* 0x0000040704007986 */ /* 0x004fe8000c101904 */
[----:B------:R-:W2:Y:S04]  /*01c0*/  LDG.E R11, desc[UR4][R2.64+0x8] ;  /* 0x00000804020b7981 */ /* 0x000ea8000c1e1900 */
[----:B--2---:R-:W-:Y:S01]  /*01d0*/  STG.E desc[UR4][R4.64+0x8], R11 ;  /* 0x0000080b04007986 */ /* 0x004fe2000c101904 */
[----:B------:R-:W-:Y:S05]  /*01e0*/  EXIT ;  /* 0x000000000000794d */ /* 0x000fea0003800000 */
.L_x_0:
[----:B------:R-:W-:-:S00]  /*01f0*/  BRA `(.L_x_0) ;  /* 0xfffffffc00fc7947 */ /* 0x000fc0000383ffff */
[----:B------:R-:W-:-:S00]  /*0200*/  NOP ;  /* 0x0000000000007918 */ /* 0x000fc00000000000 */
[----:B------:R-:W-:-:S00]  /*0210*/  NOP ;  /* 0x0000000000007918 */ /* 0x000fc00000000000 */
[----:B------:R-:W-:-:S00]  /*0220*/  NOP ;  /* 0x0000000000007918 */ /* 0x000fc00000000000 */
[----:B------:R-:W-:-:S00]  /*0230*/  NOP ;  /* 0x0000000000007918 */ /* 0x000fc00000000000 */
[----:B------:R-:W-:-:S00]  /*0240*/  NOP ;  /* 0x0000000000007918 */ /* 0x000fc00000000000 */
[----:B------:R-:W-:-:S00]  /*0250*/  NOP ;  /* 0x0000000000007918 */ /* 0x000fc00000000000 */
[----:B------:R-:W-:-:S00]  /*0260*/  NOP ;  /* 0x0000000000007918 */ /* 0x000fc00000000000 */
[----:B------:R-:W-:-:S00]  /*0270*/  NOP ;  /* 0x0000000000007918 */ /* 0x000fc00000000000 */
.L_x_1:


//--------------------- .nv.shared.reserved.0     --------------------------
	.section	.nv.shared.reserved.0,"aw",@nobits
	.weak		__nv_reservedSMEM_offset_0_alias
	.size		__nv_reservedSMEM_offset_0_alias, 0, 64
	.other		__nv_reservedSMEM_offset_0_alias,@"STO_CUDA_RESERVED_SHARED STV_DEFAULT"
__nv_reservedSMEM_offset_0_alias:
	.zero		0
	.zero		64


//--------------------- .nv.constant0._Z18invertHorizontallyPjS_ii --------------------------
	.section	.nv.constant0._Z18invertHorizontallyPjS_ii,"a",@progbits
	.sectionflags	@""
	.align	4
.nv.constant0._Z18invertHorizontallyPjS_ii:
	.zero		920


//--------------------- SYMBOLS --------------------------

	.type		.nv.reservedSmem.offset0,@object
	.size		.nv.reservedSmem.offset0,0x4
